//
// Generated by NVIDIA NVVM Compiler
//
// Compiler Build ID: CL-36424714
// Cuda compilation tools, release 13.0, V13.0.88
// Based on NVVM 20.0.0
//

.version 9.0
.target sm_100
.address_size 64

	// .globl	_Z9threads2dv
.extern .func  (.param .b32 func_retval0) vprintf
(
	.param .b64 vprintf_param_0,
	.param .b64 vprintf_param_1
)
;
.global .align 1 .b8 $str[89] = {116, 104, 114, 101, 97, 100, 73, 100, 120, 58, 40, 37, 100, 44, 32, 37, 100, 44, 32, 37, 100, 41, 32, 98, 108, 111, 99, 107, 73, 100, 120, 58, 40, 37, 100, 44, 32, 37, 100, 44, 32, 37, 100, 41, 32, 98, 108, 111, 99, 107, 68, 105, 109, 58, 40, 37, 100, 44, 32, 37, 100, 44, 32, 37, 100, 41, 32, 103, 114, 105, 100, 68, 105, 109, 58, 40, 37, 100, 44, 32, 37, 100, 44, 32, 37, 100, 41, 10};

.visible .entry _Z9threads2dv()
{
	.local .align 16 .b8 	__local_depot0[48];
	.reg .b64 	%SP;
	.reg .b64 	%SPL;
	.reg .b32 	%r<15>;
	.reg .b64 	%rd<5>;

	mov.u64 	%SPL, __local_depot0;
	cvta.local.u64 	%SP, %SPL;
	add.u64 	%rd1, %SP, 0;
	add.u64 	%rd2, %SPL, 0;
	mov.u32 	%r1, %tid.x;
	mov.u32 	%r2, %tid.y;
	mov.u32 	%r3, %tid.z;
	mov.u32 	%r4, %ctaid.x;
	mov.u32 	%r5, %ctaid.y;
	mov.u32 	%r6, %ctaid.z;
	mov.u32 	%r7, %ntid.x;
	mov.u32 	%r8, %ntid.y;
	mov.u32 	%r9, %ntid.z;
	mov.u32 	%r10, %nctaid.x;
	mov.u32 	%r11, %nctaid.y;
	mov.u32 	%r12, %nctaid.z;
	st.local.v4.u32 	[%rd2], {%r1, %r2, %r3, %r4};
	st.local.v4.u32 	[%rd2+16], {%r5, %r6, %r7, %r8};
	st.local.v4.u32 	[%rd2+32], {%r9, %r10, %r11, %r12};
	mov.u64 	%rd3, $str;
	cvta.global.u64 	%rd4, %rd3;
	{ // callseq 0, 0
	.param .b64 param0;
	st.param.b64 	[param0], %rd4;
	.param .b64 param1;
	st.param.b64 	[param1], %rd1;
	.param .b32 retval0;
	call.uni (retval0), 
	vprintf, 
	(
	param0, 
	param1
	);
	ld.param.b32 	%r13, [retval0];
	} // callseq 0
	ret;

}


// ===== COMPILED SASS (sm_100) =====

	.target	sm_100

	.elftype	@"ET_EXEC"


//--------------------- .note.nv.tkinfo           --------------------------
	.section	.note.nv.tkinfo,"",@"SHT_NOTE"
	.sectionflags	@"SHF_NOTE_NV_TKINFO"
	.tkinfo
        /*0018*/ 	.word	0x00000002
        /*0030*/ 	.string	""
        /*0030*/ 	.string	"ptxas"
        /*0030*/ 	.string	"Cuda compilation tools, release 13.0, V13.0.88"
        /*0030*/ 	.string	"Build cuda_13.0.r13.0/compiler.36424714_0"
        /*0030*/ 	.string	"-arch sm_100 -m 64 "



//--------------------- .note.nv.cuinfo           --------------------------
	.section	.note.nv.cuinfo,"",@"SHT_NOTE"
	.sectionflags	@"SHF_NOTE_NV_CUINFO"
        /*0018*/ 	.short	0x0002
        /*001a*/ 	.short	0x0064
        /*001c*/ 	.short	0x0082
	.zero		2


//--------------------- .nv.info                  --------------------------
	.section	.nv.info,"",@"SHT_CUDA_INFO"
	.align	4


	//----- nvinfo : EIATTR_REGCOUNT
	.align		4
        /*0000*/ 	.byte	0x04, 0x2f
        /*0002*/ 	.short	(.L_2 - .L_1)
	.align		4
.L_1:
        /*0004*/ 	.word	index@(_Z9threads2dv)
        /*0008*/ 	.word	0x00000018


	//----- nvinfo : EIATTR_FRAME_SIZE
	.align		4
.L_2:
        /*000c*/ 	.byte	0x04, 0x11
        /*000e*/ 	.short	(.L_4 - .L_3)
	.align		4
.L_3:
        /*0010*/ 	.word	index@(_Z9threads2dv)
        /*0014*/ 	.word	0x00000030


	//----- nvinfo : EIATTR_MIN_STACK_SIZE
	.align		4
.L_4:
        /*0018*/ 	.byte	0x04, 0x12
        /*001a*/ 	.short	(.L_6 - .L_5)
	.align		4
.L_5:
        /*001c*/ 	.word	index@(_Z9threads2dv)
        /*0020*/ 	.word	0x00000030
.L_6:


//--------------------- .nv.compat                --------------------------
	.section	.nv.compat,"",@"SHT_CUDA_COMPAT_INFO"
	.align	4
        /*0000*/ 	.byte	0x02, 0x09, 0x00, 0x00, 0x02, 0x02, 0x01, 0x00, 0x02, 0x05, 0x05, 0x00, 0x03, 0x07, 0x01, 0x01
        /*0010*/ 	.byte	0x02, 0x03, 0x00, 0x00, 0x02, 0x06, 0x01, 0x00, 0x04, 0x0b, 0x08, 0x00, 0x09, 0x00, 0x00, 0x00
        /*0020*/ 	.byte	0x00, 0x00, 0x00, 0x00


//--------------------- .nv.info._Z9threads2dv    --------------------------
	.section	.nv.info._Z9threads2dv,"",@"SHT_CUDA_INFO"
	.sectionflags	@""
	.align	4


	//----- nvinfo : EIATTR_CUDA_API_VERSION
	.align		4
        /*0000*/ 	.byte	0x04, 0x37
        /*0002*/ 	.short	(.L_8 - .L_7)
.L_7:
        /*0004*/ 	.word	0x00000082


	//----- nvinfo : EIATTR_SPARSE_MMA_MASK
	.align		4
.L_8:
        /*0008*/ 	.byte	0x03, 0x50
        /*000a*/ 	.short	0x0000


	//----- nvinfo : EIATTR_MAXREG_COUNT
	.align		4
        /*000c*/ 	.byte	0x03, 0x1b
        /*000e*/ 	.short	0x00ff


	//----- nvinfo : EIATTR_EXTERNS
	.align		4
        /*0010*/ 	.byte	0x04, 0x0f
        /*0012*/ 	.short	(.L_10 - .L_9)


	//   ....[0]....
	.align		4
.L_9:
        /*0014*/ 	.word	index@(vprintf)


	//----- nvinfo : EIATTR_MERCURY_ISA_VERSION
	.align		4
.L_10:
        /*0018*/ 	.byte	0x03, 0x5f
        /*001a*/ 	.short	0x0101


	//----- nvinfo : EIATTR_VRC_CTA_INIT_COUNT
	.align		4
        /*001c*/ 	.byte	0x02, 0x4a
	.zero		1
	.zero		1


	//----- nvinfo : EIATTR_SYSCALL_OFFSETS
	.align		4
        /*0020*/ 	.byte	0x04, 0x46
        /*0022*/ 	.short	(.L_12 - .L_11)


	//   ....[0]....
.L_11:
        /*0024*/ 	.word	0x000001b0


	//----- nvinfo : EIATTR_EXIT_INSTR_OFFSETS
	.align		4
.L_12:
        /*0028*/ 	.byte	0x04, 0x1c
        /*002a*/ 	.short	(.L_14 - .L_13)


	//   ....[0]....
.L_13:
        /*002c*/ 	.word	0x000001c0


	//----- nvinfo : EIATTR_SW_WAR
	.align		4
.L_14:
        /*0030*/ 	.byte	0x04, 0x36
        /*0032*/ 	.short	(.L_16 - .L_15)
.L_15:
        /*0034*/ 	.word	0x00000008
.L_16:


//--------------------- .nv.callgraph             --------------------------
	.section	.nv.callgraph,"",@"SHT_CUDA_CALLGRAPH"
	.align	4
	.sectionentsize	8
	.align		4
        /*0000*/ 	.word	0x00000000
	.align		4
        /*0004*/ 	.word	0xffffffff
	.align		4
        /*0008*/ 	.word	index@(_Z9threads2dv)
	.align		4
        /*000c*/ 	.word	index@(vprintf)
	.align		4
        /*0010*/ 	.word	0x00000000
	.align		4
        /*0014*/ 	.word	0xfffffffe
	.align		4
        /*0018*/ 	.word	0x00000000
	.align		4
        /*001c*/ 	.word	0xfffffffd
	.align		4
        /*0020*/ 	.word	0x00000000
	.align		4
        /*0024*/ 	.word	0xfffffffc


//--------------------- .nv.constant4             --------------------------
	.section	.nv.constant4,"a",@progbits
	.align	8
	.align		8
.nv.constant4:
        /*0000*/ 	.dword	vprintf
	.align		8
        /*0008*/ 	.dword	$str


//--------------------- .text._Z9threads2dv       --------------------------
	.section	.text._Z9threads2dv,"ax",@progbits
	.align	128
        .global         _Z9threads2dv
        .type           _Z9threads2dv,@function
        .size           _Z9threads2dv,(.L_x_2 - _Z9threads2dv)
        .other          _Z9threads2dv,@"STO_CUDA_ENTRY STV_DEFAULT"
_Z9threads2dv:
.text._Z9threads2dv:
[----:B------:R-:W0:Y:S01]  /*0000*/  LDC R1, c[0x0][0x37c] ;  /* 0x0000df00ff017b82 */ /* 0x000e220000000800 */
[----:B------:R-:W1:Y:S01]  /*0010*/  S2R R8, SR_TID.X ;  /* 0x0000000000087919 */ /* 0x000e620000002100 */
[----:B------:R-:W2:Y:S06]  /*0020*/  LDCU UR5, c[0x0][0x2fc] ;  /* 0x00005f80ff0577ac */ /* 0x000eac0008000800 */
[----:B------:R-:W3:Y:S01]  /*0030*/  LDC R14, c[0x0][0x360] ;  /* 0x0000d800ff0e7b82 */ /* 0x000ee20000000800 */
[----:B0-----:R-:W-:Y:S01]  /*0040*/  VIADD R1, R1, 0xffffffd0 ;  /* 0xffffffd001017836 */ /* 0x001fe20000000000 */
[----:B------:R-:W1:Y:S01]  /*0050*/  S2R R9, SR_TID.Y ;  /* 0x0000000000097919 */ /* 0x000e620000002200 */
[----:B------:R-:W-:Y:S01]  /*0060*/  MOV R0, 0x0 ;  /* 0x0000000000007802 */ /* 0x000fe20000000f00 */
[----:B------:R-:W0:Y:S01]  /*0070*/  LDCU UR4, c[0x0][0x2f8] ;  /* 0x00005f00ff0477ac */ /* 0x000e220008000800 */
[----:B------:R-:W1:Y:S03]  /*0080*/  S2R R10, SR_TID.Z ;  /* 0x00000000000a7919 */ /* 0x000e660000002300 */
[----:B------:R-:W3:Y:S01]  /*0090*/  LDC R15, c[0x0][0x364] ;  /* 0x0000d900ff0f7b82 */ /* 0x000ee20000000800 */
[----:B------:R-:W4:Y:S01]  /*00a0*/  LDCU.64 UR6, c[0x4][0x8] ;  /* 0x01000100ff0677ac */ /* 0x000f220008000a00 */
[----:B------:R-:W1:Y:S01]  /*00b0*/  S2R R11, SR_CTAID.X ;  /* 0x00000000000b7919 */ /* 0x000e620000002500 */
[----:B------:R-:W3:Y:S05]  /*00c0*/  S2R R12, SR_CTAID.Y ;  /* 0x00000000000c7919 */ /* 0x000eea0000002600 */
[----:B------:R-:W5:Y:S01]  /*00d0*/  LDC R16, c[0x0][0x368] ;  /* 0x0000da00ff107b82 */ /* 0x000f620000000800 */
[----:B------:R-:W3:Y:S01]  /*00e0*/  S2R R13, SR_CTAID.Z ;  /* 0x00000000000d7919 */ /* 0x000ee20000002700 */
[----:B0-----:R-:W-:-:S06]  /*00f0*/  IADD3 R6, P0, PT, R1, UR4, RZ ;  /* 0x0000000401067c10 */ /* 0x001fcc000ff1e0ff */
[----:B------:R-:W5:Y:S01]  /*0100*/  LDC R17, c[0x0][0x370] ;  /* 0x0000dc00ff117b82 */ /* 0x000f620000000800 */
[----:B----4-:R-:W-:Y:S01]  /*0110*/  IMAD.U32 R4, RZ, RZ, UR6 ;  /* 0x00000006ff047e24 */ /* 0x010fe2000f8e00ff */
[----:B------:R-:W-:Y:S01]  /*0120*/  MOV R5, UR7 ;  /* 0x0000000700057c02 */ /* 0x000fe20008000f00 */
[----:B--2---:R-:W-:-:S05]  /*0130*/  IMAD.X R7, RZ, RZ, UR5, P0 ;  /* 0x00000005ff077e24 */ /* 0x004fca00080e06ff */
[----:B------:R-:W5:Y:S08]  /*0140*/  LDC R18, c[0x0][0x374] ;  /* 0x0000dd00ff127b82 */ /* 0x000f700000000800 */
[----:B------:R-:W5:Y:S01]  /*0150*/  LDC R19, c[0x0][0x378] ;  /* 0x0000de00ff137b82 */ /* 0x000f620000000800 */
[----:B-1----:R0:W-:Y:S07]  /*0160*/  STL.128 [R1], R8 ;  /* 0x0000000801007387 */ /* 0x0021ee0000100c00 */
[----:B------:R0:W1:Y:S01]  /*0170*/  LDC.64 R2, c[0x4][R0] ;  /* 0x0100000000027b82 */ /* 0x0000620000000a00 */
[----:B---3--:R0:W-:Y:S04]  /*0180*/  STL.128 [R1+0x10], R12 ;  /* 0x0000100c01007387 */ /* 0x0081e80000100c00 */
[----:B-----5:R0:W-:Y:S02]  /*0190*/  STL.128 [R1+0x20], R16 ;  /* 0x0000201001007387 */ /* 0x0201e40000100c00 */
[----:B------:R-:W-:-:S07]  /*01a0*/  LEPC R20, `(.L_x_0) ;  /* 0x000000001014794e */ /* 0x000fce0000000000 */
[----:B01----:R-:W-:Y:S05]  /*01b0*/  CALL.ABS.NOINC R2 ;  /* 0x0000000002007343 */ /* 0x003fea0003c00000 */
.L_x_0:
[----:B------:R-:W-:Y:S05]  /*01c0*/  EXIT ;  /* 0x000000000000794d */ /* 0x000fea0003800000 */
.L_x_1:
[----:B------:R-:W-:-:S00]  /*01d0*/  BRA `(.L_x_1) ;  /* 0xfffffffc00fc7947 */ /* 0x000fc0000383ffff */
[----:B------:R-:W-:-:S00]  /*01e0*/  NOP ;  /* 0x0000000000007918 */ /* 0x000fc00000000000 */
        /* <DEDUP_REMOVED lines=9> */
.L_x_2:


//--------------------- .nv.global.init           --------------------------
	.section	.nv.global.init,"aw",@progbits
.nv.global.init:
	.type		$str,@object
	.size		$str,(.L_0 - $str)
$str:
        /*0000*/ 	.byte	0x74, 0x68, 0x72, 0x65, 0x61, 0x64, 0x49, 0x64, 0x78, 0x3a, 0x28, 0x25, 0x64, 0x2c, 0x20, 0x25
        /*0010*/ 	.byte	0x64, 0x2c, 0x20, 0x25, 0x64, 0x29, 0x20, 0x62, 0x6c, 0x6f, 0x63, 0x6b, 0x49, 0x64, 0x78, 0x3a
        /*0020*/ 	.byte	0x28, 0x25, 0x64, 0x2c, 0x20, 0x25, 0x64, 0x2c, 0x20, 0x25, 0x64, 0x29, 0x20, 0x62, 0x6c, 0x6f
        /*0030*/ 	.byte	0x63, 0x6b, 0x44, 0x69, 0x6d, 0x3a, 0x28, 0x25, 0x64, 0x2c, 0x20, 0x25, 0x64, 0x2c, 0x20, 0x25
        /*0040*/ 	.byte	0x64, 0x29, 0x20, 0x67, 0x72, 0x69, 0x64, 0x44, 0x69, 0x6d, 0x3a, 0x28, 0x25, 0x64, 0x2c, 0x20
        /*0050*/ 	.byte	0x25, 0x64, 0x2c, 0x20, 0x25, 0x64, 0x29, 0x0a, 0x00
.L_0:


//--------------------- .nv.shared.reserved.0     --------------------------
	.section	.nv.shared.reserved.0,"aw",@nobits
	.weak		__nv_reservedSMEM_offset_0_alias
	.size		__nv_reservedSMEM_offset_0_alias, 0, 64
	.other		__nv_reservedSMEM_offset_0_alias,@"STO_CUDA_RESERVED_SHARED STV_DEFAULT"
__nv_reservedSMEM_offset_0_alias:
	.zero		0
	.zero		64


//--------------------- .nv.constant0._Z9threads2dv --------------------------
	.section	.nv.constant0._Z9threads2dv,"a",@progbits
	.sectionflags	@""
	.align	4
.nv.constant0._Z9threads2dv:
	.zero		896


//--------------------- SYMBOLS --------------------------

	.type		.nv.reservedSmem.offset0,@object
	.size		.nv.reservedSmem.offset0,0x4
	.type		vprintf,@function
